//
// Generated by NVIDIA NVVM Compiler
//
// Compiler Build ID: CL-36424714
// Cuda compilation tools, release 13.0, V13.0.88
// Based on NVVM 20.0.0
//

.version 9.0
.target sm_100
.address_size 64

	// .globl	soft_thresh_D

.visible .entry soft_thresh_D(
	.param .u64 .ptr .align 1 soft_thresh_D_param_0,
	.param .f64 soft_thresh_D_param_1,
	.param .u64 .ptr .align 1 soft_thresh_D_param_2,
	.param .u32 soft_thresh_D_param_3
)
{
	.reg .pred 	%p<4>;
	.reg .b32 	%r<6>;
	.reg .b64 	%rd<8>;
	.reg .b64 	%fd<8>;

	ld.param.u64 	%rd1, [soft_thresh_D_param_0];
	ld.param.f64 	%fd1, [soft_thresh_D_param_1];
	ld.param.u64 	%rd2, [soft_thresh_D_param_2];
	ld.param.u32 	%r2, [soft_thresh_D_param_3];
	mov.u32 	%r3, %ctaid.x;
	mov.u32 	%r4, %ntid.x;
	mov.u32 	%r5, %tid.x;
	mad.lo.s32 	%r1, %r3, %r4, %r5;
	setp.ge.s32 	%p1, %r1, %r2;
	@%p1 bra 	$L__BB0_2;
	cvta.to.global.u64 	%rd3, %rd2;
	cvta.to.global.u64 	%rd4, %rd1;
	mul.wide.s32 	%rd5, %r1, 8;
	add.s64 	%rd6, %rd4, %rd5;
	ld.global.f64 	%fd2, [%rd6];
	abs.f64 	%fd3, %fd2;
	sub.f64 	%fd4, %fd3, %fd1;
	setp.gt.f64 	%p2, %fd4, 0d0000000000000000;
	setp.gt.f64 	%p3, %fd2, 0d0000000000000000;
	neg.f64 	%fd5, %fd4;
	selp.f64 	%fd6, %fd4, %fd5, %p3;
	selp.f64 	%fd7, %fd6, 0d0000000000000000, %p2;
	add.s64 	%rd7, %rd3, %rd5;
	st.global.f64 	[%rd7], %fd7;
$L__BB0_2:
	ret;

}
	// .globl	soft_thresh_S
.visible .entry soft_thresh_S(
	.param .u64 .ptr .align 1 soft_thresh_S_param_0,
	.param .f32 soft_thresh_S_param_1,
	.param .u64 .ptr .align 1 soft_thresh_S_param_2,
	.param .u32 soft_thresh_S_param_3
)
{
	.reg .pred 	%p<4>;
	.reg .b32 	%r<6>;
	.reg .b32 	%f<8>;
	.reg .b64 	%rd<8>;

	ld.param.u64 	%rd1, [soft_thresh_S_param_0];
	ld.param.f32 	%f1, [soft_thresh_S_param_1];
	ld.param.u64 	%rd2, [soft_thresh_S_param_2];
	ld.param.u32 	%r2, [soft_thresh_S_param_3];
	mov.u32 	%r3, %ctaid.x;
	mov.u32 	%r4, %ntid.x;
	mov.u32 	%r5, %tid.x;
	mad.lo.s32 	%r1, %r3, %r4, %r5;
	setp.ge.s32 	%p1, %r1, %r2;
	@%p1 bra 	$L__BB1_2;
	cvta.to.global.u64 	%rd3, %rd2;
	cvta.to.global.u64 	%rd4, %rd1;
	mul.wide.s32 	%rd5, %r1, 4;
	add.s64 	%rd6, %rd4, %rd5;
	ld.global.f32 	%f2, [%rd6];
	abs.f32 	%f3, %f2;
	sub.f32 	%f4, %f3, %f1;
	setp.gt.f32 	%p2, %f4, 0f00000000;
	setp.gt.f32 	%p3, %f2, 0f00000000;
	neg.f32 	%f5, %f4;
	selp.f32 	%f6, %f4, %f5, %p3;
	selp.f32 	%f7, %f6, 0f00000000, %p2;
	add.s64 	%rd7, %rd3, %rd5;
	st.global.f32 	[%rd7], %f7;
$L__BB1_2:
	ret;

}


// ===== COMPILED SASS (sm_100) =====

	.target	sm_100

	.elftype	@"ET_EXEC"


//--------------------- .note.nv.tkinfo           --------------------------
	.section	.note.nv.tkinfo,"",@"SHT_NOTE"
	.sectionflags	@"SHF_NOTE_NV_TKINFO"
	.tkinfo
        /*0018*/ 	.word	0x00000002
        /*0030*/ 	.string	""
        /*0030*/ 	.string	"ptxas"
        /*0030*/ 	.string	"Cuda compilation tools, release 13.0, V13.0.88"
        /*0030*/ 	.string	"Build cuda_13.0.r13.0/compiler.36424714_0"
        /*0030*/ 	.string	"-arch sm_100 -m 64 "



//--------------------- .note.nv.cuinfo           --------------------------
	.section	.note.nv.cuinfo,"",@"SHT_NOTE"
	.sectionflags	@"SHF_NOTE_NV_CUINFO"
        /*0018*/ 	.short	0x0002
        /*001a*/ 	.short	0x0064
        /*001c*/ 	.short	0x0082
	.zero		2


//--------------------- .nv.info                  --------------------------
	.section	.nv.info,"",@"SHT_CUDA_INFO"
	.align	4


	//----- nvinfo : EIATTR_REGCOUNT
	.align		4
        /*0000*/ 	.byte	0x04, 0x2f
        /*0002*/ 	.short	(.L_1 - .L_0)
	.align		4
.L_0:
        /*0004*/ 	.word	index@(soft_thresh_D)
        /*0008*/ 	.word	0x0000000e


	//----- nvinfo : EIATTR_FRAME_SIZE
	.align		4
.L_1:
        /*000c*/ 	.byte	0x04, 0x11
        /*000e*/ 	.short	(.L_3 - .L_2)
	.align		4
.L_2:
        /*0010*/ 	.word	index@(soft_thresh_D)
        /*0014*/ 	.word	0x00000000


	//----- nvinfo : EIATTR_REGCOUNT
	.align		4
.L_3:
        /*0018*/ 	.byte	0x04, 0x2f
        /*001a*/ 	.short	(.L_5 - .L_4)
	.align		4
.L_4:
        /*001c*/ 	.word	index@(soft_thresh_S)
        /*0020*/ 	.word	0x0000000a


	//----- nvinfo : EIATTR_FRAME_SIZE
	.align		4
.L_5:
        /*0024*/ 	.byte	0x04, 0x11
        /*0026*/ 	.short	(.L_7 - .L_6)
	.align		4
.L_6:
        /*0028*/ 	.word	index@(soft_thresh_S)
        /*002c*/ 	.word	0x00000000


	//----- nvinfo : EIATTR_MIN_STACK_SIZE
	.align		4
.L_7:
        /*0030*/ 	.byte	0x04, 0x12
        /*0032*/ 	.short	(.L_9 - .L_8)
	.align		4
.L_8:
        /*0034*/ 	.word	index@(soft_thresh_S)
        /*0038*/ 	.word	0x00000000


	//----- nvinfo : EIATTR_MIN_STACK_SIZE
	.align		4
.L_9:
        /*003c*/ 	.byte	0x04, 0x12
        /*003e*/ 	.short	(.L_11 - .L_10)
	.align		4
.L_10:
        /*0040*/ 	.word	index@(soft_thresh_D)
        /*0044*/ 	.word	0x00000000
.L_11:


//--------------------- .nv.compat                --------------------------
	.section	.nv.compat,"",@"SHT_CUDA_COMPAT_INFO"
	.align	4
        /*0000*/ 	.byte	0x02, 0x09, 0x00, 0x00, 0x02, 0x02, 0x01, 0x00, 0x02, 0x05, 0x05, 0x00, 0x03, 0x07, 0x01, 0x01
        /*0010*/ 	.byte	0x02, 0x03, 0x00, 0x00, 0x02, 0x06, 0x01, 0x00, 0x04, 0x0b, 0x08, 0x00, 0x01, 0x00, 0x00, 0x00
        /*0020*/ 	.byte	0x00, 0x00, 0x00, 0x00


//--------------------- .nv.info.soft_thresh_S    --------------------------
	.section	.nv.info.soft_thresh_S,"",@"SHT_CUDA_INFO"
	.sectionflags	@""
	.align	4


	//----- nvinfo : EIATTR_CUDA_API_VERSION
	.align		4
        /*0000*/ 	.byte	0x04, 0x37
        /*0002*/ 	.short	(.L_13 - .L_12)
.L_12:
        /*0004*/ 	.word	0x00000082


	//----- nvinfo : EIATTR_KPARAM_INFO
	.align		4
.L_13:
        /*0008*/ 	.byte	0x04, 0x17
        /*000a*/ 	.short	(.L_15 - .L_14)
.L_14:
        /*000c*/ 	.word	0x00000000
        /*0010*/ 	.short	0x0003
        /*0012*/ 	.short	0x0018
        /*0014*/ 	.byte	0x00, 0xf0, 0x11, 0x00


	//----- nvinfo : EIATTR_KPARAM_INFO
	.align		4
.L_15:
        /*0018*/ 	.byte	0x04, 0x17
        /*001a*/ 	.short	(.L_17 - .L_16)
.L_16:
        /*001c*/ 	.word	0x00000000
        /*0020*/ 	.short	0x0002
        /*0022*/ 	.short	0x0010
        /*0024*/ 	.byte	0x00, 0xf5, 0x21, 0x00


	//----- nvinfo : EIATTR_KPARAM_INFO
	.align		4
.L_17:
        /*0028*/ 	.byte	0x04, 0x17
        /*002a*/ 	.short	(.L_19 - .L_18)
.L_18:
        /*002c*/ 	.word	0x00000000
        /*0030*/ 	.short	0x0001
        /*0032*/ 	.short	0x0008
        /*0034*/ 	.byte	0x00, 0xf0, 0x11, 0x00


	//----- nvinfo : EIATTR_KPARAM_INFO
	.align		4
.L_19:
        /*0038*/ 	.byte	0x04, 0x17
        /*003a*/ 	.short	(.L_21 - .L_20)
.L_20:
        /*003c*/ 	.word	0x00000000
        /*0040*/ 	.short	0x0000
        /*0042*/ 	.short	0x0000
        /*0044*/ 	.byte	0x00, 0xf5, 0x21, 0x00


	//----- nvinfo : EIATTR_SPARSE_MMA_MASK
	.align		4
.L_21:
        /*0048*/ 	.byte	0x03, 0x50
        /*004a*/ 	.short	0x0000


	//----- nvinfo : EIATTR_MAXREG_COUNT
	.align		4
        /*004c*/ 	.byte	0x03, 0x1b
        /*004e*/ 	.short	0x00ff


	//----- nvinfo : EIATTR_MERCURY_ISA_VERSION
	.align		4
        /*0050*/ 	.byte	0x03, 0x5f
        /*0052*/ 	.short	0x0101


	//----- nvinfo : EIATTR_VRC_CTA_INIT_COUNT
	.align		4
        /*0054*/ 	.byte	0x02, 0x4a
	.zero		1
	.zero		1


	//----- nvinfo : EIATTR_EXIT_INSTR_OFFSETS
	.align		4
        /*0058*/ 	.byte	0x04, 0x1c
        /*005a*/ 	.short	(.L_23 - .L_22)


	//   ....[0]....
.L_22:
        /*005c*/ 	.word	0x00000070


	//   ....[1]....
        /*0060*/ 	.word	0x00000150


	//----- nvinfo : EIATTR_CBANK_PARAM_SIZE
	.align		4
.L_23:
        /*0064*/ 	.byte	0x03, 0x19
        /*0066*/ 	.short	0x001c


	//----- nvinfo : EIATTR_PARAM_CBANK
	.align		4
        /*0068*/ 	.byte	0x04, 0x0a
        /*006a*/ 	.short	(.L_25 - .L_24)
	.align		4
.L_24:
        /*006c*/ 	.word	index@(.nv.constant0.soft_thresh_S)
        /*0070*/ 	.short	0x0380
        /*0072*/ 	.short	0x001c


	//----- nvinfo : EIATTR_SW_WAR
	.align		4
.L_25:
        /*0074*/ 	.byte	0x04, 0x36
        /*0076*/ 	.short	(.L_27 - .L_26)
.L_26:
        /*0078*/ 	.word	0x00000008
.L_27:


//--------------------- .nv.info.soft_thresh_D    --------------------------
	.section	.nv.info.soft_thresh_D,"",@"SHT_CUDA_INFO"
	.sectionflags	@""
	.align	4


	//----- nvinfo : EIATTR_CUDA_API_VERSION
	.align		4
        /*0000*/ 	.byte	0x04, 0x37
        /*0002*/ 	.short	(.L_29 - .L_28)
.L_28:
        /*0004*/ 	.word	0x00000082


	//----- nvinfo : EIATTR_KPARAM_INFO
	.align		4
.L_29:
        /*0008*/ 	.byte	0x04, 0x17
        /*000a*/ 	.short	(.L_31 - .L_30)
.L_30:
        /*000c*/ 	.word	0x00000000
        /*0010*/ 	.short	0x0003
        /*0012*/ 	.short	0x0018
        /*0014*/ 	.byte	0x00, 0xf0, 0x11, 0x00


	//----- nvinfo : EIATTR_KPARAM_INFO
	.align		4
.L_31:
        /*0018*/ 	.byte	0x04, 0x17
        /*001a*/ 	.short	(.L_33 - .L_32)
.L_32:
        /*001c*/ 	.word	0x00000000
        /*0020*/ 	.short	0x0002
        /*0022*/ 	.short	0x0010
        /*0024*/ 	.byte	0x00, 0xf5, 0x21, 0x00


	//----- nvinfo : EIATTR_KPARAM_INFO
	.align		4
.L_33:
        /*0028*/ 	.byte	0x04, 0x17
        /*002a*/ 	.short	(.L_35 - .L_34)
.L_34:
        /*002c*/ 	.word	0x00000000
        /*0030*/ 	.short	0x0001
        /*0032*/ 	.short	0x0008
        /*0034*/ 	.byte	0x00, 0xf0, 0x21, 0x00


	//----- nvinfo : EIATTR_KPARAM_INFO
	.align		4
.L_35:
        /*0038*/ 	.byte	0x04, 0x17
        /*003a*/ 	.short	(.L_37 - .L_36)
.L_36:
        /*003c*/ 	.word	0x00000000
        /*0040*/ 	.short	0x0000
        /*0042*/ 	.short	0x0000
        /*0044*/ 	.byte	0x00, 0xf5, 0x21, 0x00


	//----- nvinfo : EIATTR_SPARSE_MMA_MASK
	.align		4
.L_37:
        /*0048*/ 	.byte	0x03, 0x50
        /*004a*/ 	.short	0x0000


	//----- nvinfo : EIATTR_MAXREG_COUNT
	.align		4
        /*004c*/ 	.byte	0x03, 0x1b
        /*004e*/ 	.short	0x00ff


	//----- nvinfo : EIATTR_MERCURY_ISA_VERSION
	.align		4
        /*0050*/ 	.byte	0x03, 0x5f
        /*0052*/ 	.short	0x0101


	//----- nvinfo : EIATTR_VRC_CTA_INIT_COUNT
	.align		4
        /*0054*/ 	.byte	0x02, 0x4a
	.zero		1
	.zero		1


	//----- nvinfo : EIATTR_EXIT_INSTR_OFFSETS
	.align		4
        /*0058*/ 	.byte	0x04, 0x1c
        /*005a*/ 	.short	(.L_39 - .L_38)


	//   ....[0]....
.L_38:
        /*005c*/ 	.word	0x00000070


	//   ....[1]....
        /*0060*/ 	.word	0x00000180


	//----- nvinfo : EIATTR_CBANK_PARAM_SIZE
	.align		4
.L_39:
        /*0064*/ 	.byte	0x03, 0x19
        /*0066*/ 	.short	0x001c


	//----- nvinfo : EIATTR_PARAM_CBANK
	.align		4
        /*0068*/ 	.byte	0x04, 0x0a
        /*006a*/ 	.short	(.L_41 - .L_40)
	.align		4
.L_40:
        /*006c*/ 	.word	index@(.nv.constant0.soft_thresh_D)
        /*0070*/ 	.short	0x0380
        /*0072*/ 	.short	0x001c


	//----- nvinfo : EIATTR_SW_WAR
	.align		4
.L_41:
        /*0074*/ 	.byte	0x04, 0x36
        /*0076*/ 	.short	(.L_43 - .L_42)
.L_42:
        /*0078*/ 	.word	0x00000008
.L_43:


//--------------------- .nv.callgraph             --------------------------
	.section	.nv.callgraph,"",@"SHT_CUDA_CALLGRAPH"
	.align	4
	.sectionentsize	8
	.align		4
        /*0000*/ 	.word	0x00000000
	.align		4
        /*0004*/ 	.word	0xffffffff
	.align		4
        /*0008*/ 	.word	0x00000000
	.align		4
        /*000c*/ 	.word	0xfffffffe
	.align		4
        /*0010*/ 	.word	0x00000000
	.align		4
        /*0014*/ 	.word	0xfffffffd
	.align		4
        /*0018*/ 	.word	0x00000000
	.align		4
        /*001c*/ 	.word	0xfffffffc


//--------------------- .text.soft_thresh_S       --------------------------
	.section	.text.soft_thresh_S,"ax",@progbits
	.align	128
        .global         soft_thresh_S
        .type           soft_thresh_S,@function
        .size           soft_thresh_S,(.L_x_2 - soft_thresh_S)
        .other          soft_thresh_S,@"STO_CUDA_ENTRY STV_DEFAULT"
soft_thresh_S:
.text.soft_thresh_S:
[----:B------:R-:W-:Y:S01]  /*0000*/  LDC R1, c[0x0][0x37c] ;  /* 0x0000df00ff017b82 */ /* 0x000fe20000000800 */
[----:B------:R-:W0:Y:S07]  /*0010*/  S2R R0, SR_TID.X ;  /* 0x0000000000007919 */ /* 0x000e2e0000002100 */
[----:B------:R-:W0:Y:S01]  /*0020*/  S2UR UR4, SR_CTAID.X ;  /* 0x00000000000479c3 */ /* 0x000e220000002500 */
[----:B------:R-:W1:Y:S07]  /*0030*/  LDCU UR5, c[0x0][0x398] ;  /* 0x00007300ff0577ac */ /* 0x000e6e0008000800 */
[----:B------:R-:W0:Y:S02]  /*0040*/  LDC R7, c[0x0][0x360] ;  /* 0x0000d800ff077b82 */ /* 0x000e240000000800 */
[----:B0-----:R-:W-:-:S05]  /*0050*/  IMAD R7, R7, UR4, R0 ;  /* 0x0000000407077c24 */ /* 0x001fca000f8e0200 */
[----:B-1----:R-:W-:-:S13]  /*0060*/  ISETP.GE.AND P0, PT, R7, UR5, PT ;  /* 0x0000000507007c0c */ /* 0x002fda000bf06270 */
[----:B------:R-:W-:Y:S05]  /*0070*/  @P0 EXIT ;  /* 0x000000000000094d */ /* 0x000fea0003800000 */
[----:B------:R-:W0:Y:S01]  /*0080*/  LDC.64 R2, c[0x0][0x380] ;  /* 0x0000e000ff027b82 */ /* 0x000e220000000a00 */
[----:B------:R-:W1:Y:S01]  /*0090*/  LDCU.64 UR4, c[0x0][0x358] ;  /* 0x00006b00ff0477ac */ /* 0x000e620008000a00 */
[----:B------:R-:W2:Y:S06]  /*00a0*/  LDCU UR6, c[0x0][0x388] ;  /* 0x00007100ff0677ac */ /* 0x000eac0008000800 */
[----:B------:R-:W3:Y:S01]  /*00b0*/  LDC.64 R4, c[0x0][0x390] ;  /* 0x0000e400ff047b82 */ /* 0x000ee20000000a00 */
[----:B0-----:R-:W-:-:S06]  /*00c0*/  IMAD.WIDE R2, R7, 0x4, R2 ;  /* 0x0000000407027825 */ /* 0x001fcc00078e0202 */
[----:B-1----:R-:W2:Y:S01]  /*00d0*/  LDG.E R2, desc[UR4][R2.64] ;  /* 0x0000000402027981 */ /* 0x002ea2000c1e1900 */
[----:B---3--:R-:W-:-:S04]  /*00e0*/  IMAD.WIDE R4, R7, 0x4, R4 ;  /* 0x0000000407047825 */ /* 0x008fc800078e0204 */
[C---:B--2---:R-:W-:Y:S01]  /*00f0*/  FADD R0, |R2|.reuse, -UR6 ;  /* 0x8000000602007e21 */ /* 0x044fe20008000200 */
[C---:B------:R-:W-:Y:S02]  /*0100*/  FSETP.GT.AND P1, PT, R2.reuse, RZ, PT ;  /* 0x000000ff0200720b */ /* 0x040fe40003f24000 */
[----:B------:R-:W-:Y:S02]  /*0110*/  FSETP.GT.AND P0, PT, |R2|, UR6, PT ;  /* 0x0000000602007c0b */ /* 0x000fe4000bf04200 */
[----:B------:R-:W-:-:S04]  /*0120*/  FSEL R0, R0, -R0, P1 ;  /* 0x8000000000007208 */ /* 0x000fc80000800000 */
[----:B------:R-:W-:-:S05]  /*0130*/  FSEL R7, R0, RZ, P0 ;  /* 0x000000ff00077208 */ /* 0x000fca0000000000 */
[----:B------:R-:W-:Y:S01]  /*0140*/  STG.E desc[UR4][R4.64], R7 ;  /* 0x0000000704007986 */ /* 0x000fe2000c101904 */
[----:B------:R-:W-:Y:S05]  /*0150*/  EXIT ;  /* 0x000000000000794d */ /* 0x000fea0003800000 */
.L_x_0:
[----:B------:R-:W-:-:S00]  /*0160*/  BRA `(.L_x_0) ;  /* 0xfffffffc00fc7947 */ /* 0x000fc0000383ffff */
[----:B------:R-:W-:-:S00]  /*0170*/  NOP ;  /* 0x0000000000007918 */ /* 0x000fc00000000000 */
        /* <DEDUP_REMOVED lines=8> */
.L_x_2:


//--------------------- .text.soft_thresh_D       --------------------------
	.section	.text.soft_thresh_D,"ax",@progbits
	.align	128
        .global         soft_thresh_D
        .type           soft_thresh_D,@function
        .size           soft_thresh_D,(.L_x_3 - soft_thresh_D)
        .other          soft_thresh_D,@"STO_CUDA_ENTRY STV_DEFAULT"
soft_thresh_D:
.text.soft_thresh_D:
        /* <DEDUP_REMOVED lines=9> */
[----:B------:R-:W1:Y:S07]  /*0090*/  LDCU.64 UR4, c[0x0][0x358] ;  /* 0x00006b00ff0477ac */ /* 0x000e6e0008000a00 */
[----:B------:R-:W2:Y:S08]  /*00a0*/  LDC.64 R4, c[0x0][0x388] ;  /* 0x0000e200ff047b82 */ /* 0x000eb00000000a00 */
[----:B------:R-:W3:Y:S01]  /*00b0*/  LDC.64 R8, c[0x0][0x390] ;  /* 0x0000e400ff087b82 */ /* 0x000ee20000000a00 */
[----:B0-----:R-:W-:-:S06]  /*00c0*/  IMAD.WIDE R2, R11, 0x8, R2 ;  /* 0x000000080b027825 */ /* 0x001fcc00078e0202 */
[----:B-1----:R-:W2:Y:S02]  /*00d0*/  LDG.E.64 R2, desc[UR4][R2.64] ;  /* 0x0000000402027981 */ /* 0x002ea4000c1e1b00 */
[C---:B--2---:R-:W-:Y:S02]  /*00e0*/  DADD R4, |R2|.reuse, -R4 ;  /* 0x0000000002047229 */ /* 0x044fe40000000a04 */
[----:B------:R-:W-:Y:S01]  /*00f0*/  DSETP.GT.AND P1, PT, R2, RZ, PT ;  /* 0x000000ff0200722a */ /* 0x000fe20003f24000 */
[----:B---3--:R-:W-:-:S05]  /*0100*/  IMAD.WIDE R2, R11, 0x8, R8 ;  /* 0x000000080b027825 */ /* 0x008fca00078e0208 */
[----:B------:R-:W-:Y:S02]  /*0110*/  DADD R6, -RZ, -R4 ;  /* 0x00000000ff067229 */ /* 0x000fe40000000904 */
[----:B------:R-:W-:-:S08]  /*0120*/  DSETP.GT.AND P0, PT, R4, RZ, PT ;  /* 0x000000ff0400722a */ /* 0x000fd00003f04000 */
[----:B------:R-:W-:Y:S02]  /*0130*/  FSEL R4, R4, R6, P1 ;  /* 0x0000000604047208 */ /* 0x000fe40000800000 */
[----:B------:R-:W-:Y:S02]  /*0140*/  FSEL R5, R5, R7, P1 ;  /* 0x0000000705057208 */ /* 0x000fe40000800000 */
[----:B------:R-:W-:Y:S02]  /*0150*/  FSEL R4, R4, RZ, P0 ;  /* 0x000000ff04047208 */ /* 0x000fe40000000000 */
[----:B------:R-:W-:-:S05]  /*0160*/  FSEL R5, R5, RZ, P0 ;  /* 0x000000ff05057208 */ /* 0x000fca0000000000 */
[----:B------:R-:W-:Y:S01]  /*0170*/  STG.E.64 desc[UR4][R2.64], R4 ;  /* 0x0000000402007986 */ /* 0x000fe2000c101b04 */
[----:B------:R-:W-:Y:S05]  /*0180*/  EXIT ;  /* 0x000000000000794d */ /* 0x000fea0003800000 */
.L_x_1:
        /* <DEDUP_REMOVED lines=15> */
.L_x_3:


//--------------------- .nv.shared.reserved.0     --------------------------
	.section	.nv.shared.reserved.0,"aw",@nobits
	.weak		__nv_reservedSMEM_offset_0_alias
	.size		__nv_reservedSMEM_offset_0_alias, 0, 64
	.other		__nv_reservedSMEM_offset_0_alias,@"STO_CUDA_RESERVED_SHARED STV_DEFAULT"
__nv_reservedSMEM_offset_0_alias:
	.zero		0
	.zero		64


//--------------------- .nv.constant0.soft_thresh_S --------------------------
	.section	.nv.constant0.soft_thresh_S,"a",@progbits
	.sectionflags	@""
	.align	4
.nv.constant0.soft_thresh_S:
	.zero		924


//--------------------- .nv.constant0.soft_thresh_D --------------------------
	.section	.nv.constant0.soft_thresh_D,"a",@progbits
	.sectionflags	@""
	.align	4
.nv.constant0.soft_thresh_D:
	.zero		924


//--------------------- SYMBOLS --------------------------

	.type		.nv.reservedSmem.offset0,@object
	.size		.nv.reservedSmem.offset0,0x4
